//
// Generated by NVIDIA NVVM Compiler
//
// Compiler Build ID: CL-36424714
// Cuda compilation tools, release 13.0, V13.0.88
// Based on NVVM 20.0.0
//

.version 9.0
.target sm_100
.address_size 64

	// .globl	_Z10cuda_hellov
.extern .func  (.param .b32 func_retval0) vprintf
(
	.param .b64 vprintf_param_0,
	.param .b64 vprintf_param_1
)
;
.global .align 1 .b8 $str[23] = {104, 101, 108, 108, 111, 32, 119, 111, 114, 108, 100, 32, 102, 114, 111, 109, 32, 103, 112, 117, 33, 10};

.visible .entry _Z10cuda_hellov()
{
	.reg .b32 	%r<3>;
	.reg .b64 	%rd<3>;

	mov.u64 	%rd1, $str;
	cvta.global.u64 	%rd2, %rd1;
	{ // callseq 0, 0
	.param .b64 param0;
	st.param.b64 	[param0], %rd2;
	.param .b64 param1;
	st.param.b64 	[param1], 0;
	.param .b32 retval0;
	call.uni (retval0), 
	vprintf, 
	(
	param0, 
	param1
	);
	ld.param.b32 	%r1, [retval0];
	} // callseq 0
	ret;

}


// ===== COMPILED SASS (sm_100) =====

	.target	sm_100

	.elftype	@"ET_EXEC"


//--------------------- .note.nv.tkinfo           --------------------------
	.section	.note.nv.tkinfo,"",@"SHT_NOTE"
	.sectionflags	@"SHF_NOTE_NV_TKINFO"
	.tkinfo
        /*0018*/ 	.word	0x00000002
        /*0030*/ 	.string	""
        /*0030*/ 	.string	"ptxas"
        /*0030*/ 	.string	"Cuda compilation tools, release 13.0, V13.0.88"
        /*0030*/ 	.string	"Build cuda_13.0.r13.0/compiler.36424714_0"
        /*0030*/ 	.string	"-arch sm_100 -m 64 "



//--------------------- .note.nv.cuinfo           --------------------------
	.section	.note.nv.cuinfo,"",@"SHT_NOTE"
	.sectionflags	@"SHF_NOTE_NV_CUINFO"
        /*0018*/ 	.short	0x0002
        /*001a*/ 	.short	0x0064
        /*001c*/ 	.short	0x0082
	.zero		2


//--------------------- .nv.info                  --------------------------
	.section	.nv.info,"",@"SHT_CUDA_INFO"
	.align	4


	//----- nvinfo : EIATTR_REGCOUNT
	.align		4
        /*0000*/ 	.byte	0x04, 0x2f
        /*0002*/ 	.short	(.L_2 - .L_1)
	.align		4
.L_1:
        /*0004*/ 	.word	index@(_Z10cuda_hellov)
        /*0008*/ 	.word	0x00000018


	//----- nvinfo : EIATTR_FRAME_SIZE
	.align		4
.L_2:
        /*000c*/ 	.byte	0x04, 0x11
        /*000e*/ 	.short	(.L_4 - .L_3)
	.align		4
.L_3:
        /*0010*/ 	.word	index@(_Z10cuda_hellov)
        /*0014*/ 	.word	0x00000000


	//----- nvinfo : EIATTR_MIN_STACK_SIZE
	.align		4
.L_4:
        /*0018*/ 	.byte	0x04, 0x12
        /*001a*/ 	.short	(.L_6 - .L_5)
	.align		4
.L_5:
        /*001c*/ 	.word	index@(_Z10cuda_hellov)
        /*0020*/ 	.word	0x00000000
.L_6:


//--------------------- .nv.compat                --------------------------
	.section	.nv.compat,"",@"SHT_CUDA_COMPAT_INFO"
	.align	4
        /*0000*/ 	.byte	0x02, 0x09, 0x00, 0x00, 0x02, 0x02, 0x01, 0x00, 0x02, 0x05, 0x05, 0x00, 0x03, 0x07, 0x01, 0x01
        /*0010*/ 	.byte	0x02, 0x03, 0x00, 0x00, 0x02, 0x06, 0x01, 0x00, 0x04, 0x0b, 0x08, 0x00, 0x09, 0x00, 0x00, 0x00
        /*0020*/ 	.byte	0x00, 0x00, 0x00, 0x00


//--------------------- .nv.info._Z10cuda_hellov  --------------------------
	.section	.nv.info._Z10cuda_hellov,"",@"SHT_CUDA_INFO"
	.sectionflags	@""
	.align	4


	//----- nvinfo : EIATTR_CUDA_API_VERSION
	.align		4
        /*0000*/ 	.byte	0x04, 0x37
        /*0002*/ 	.short	(.L_8 - .L_7)
.L_7:
        /*0004*/ 	.word	0x00000082


	//----- nvinfo : EIATTR_SPARSE_MMA_MASK
	.align		4
.L_8:
        /*0008*/ 	.byte	0x03, 0x50
        /*000a*/ 	.short	0x0000


	//----- nvinfo : EIATTR_MAXREG_COUNT
	.align		4
        /*000c*/ 	.byte	0x03, 0x1b
        /*000e*/ 	.short	0x00ff


	//----- nvinfo : EIATTR_EXTERNS
	.align		4
        /*0010*/ 	.byte	0x04, 0x0f
        /*0012*/ 	.short	(.L_10 - .L_9)


	//   ....[0]....
	.align		4
.L_9:
        /*0014*/ 	.word	index@(vprintf)


	//----- nvinfo : EIATTR_MERCURY_ISA_VERSION
	.align		4
.L_10:
        /*0018*/ 	.byte	0x03, 0x5f
        /*001a*/ 	.short	0x0101


	//----- nvinfo : EIATTR_VRC_CTA_INIT_COUNT
	.align		4
        /*001c*/ 	.byte	0x02, 0x4a
	.zero		1
	.zero		1


	//----- nvinfo : EIATTR_SYSCALL_OFFSETS
	.align		4
        /*0020*/ 	.byte	0x04, 0x46
        /*0022*/ 	.short	(.L_12 - .L_11)


	//   ....[0]....
.L_11:
        /*0024*/ 	.word	0x00000080


	//----- nvinfo : EIATTR_EXIT_INSTR_OFFSETS
	.align		4
.L_12:
        /*0028*/ 	.byte	0x04, 0x1c
        /*002a*/ 	.short	(.L_14 - .L_13)


	//   ....[0]....
.L_13:
        /*002c*/ 	.word	0x00000090


	//----- nvinfo : EIATTR_SW_WAR
	.align		4
.L_14:
        /*0030*/ 	.byte	0x04, 0x36
        /*0032*/ 	.short	(.L_16 - .L_15)
.L_15:
        /*0034*/ 	.word	0x00000008
.L_16:


//--------------------- .nv.callgraph             --------------------------
	.section	.nv.callgraph,"",@"SHT_CUDA_CALLGRAPH"
	.align	4
	.sectionentsize	8
	.align		4
        /*0000*/ 	.word	0x00000000
	.align		4
        /*0004*/ 	.word	0xffffffff
	.align		4
        /*0008*/ 	.word	index@(_Z10cuda_hellov)
	.align		4
        /*000c*/ 	.word	index@(vprintf)
	.align		4
        /*0010*/ 	.word	0x00000000
	.align		4
        /*0014*/ 	.word	0xfffffffe
	.align		4
        /*0018*/ 	.word	0x00000000
	.align		4
        /*001c*/ 	.word	0xfffffffd
	.align		4
        /*0020*/ 	.word	0x00000000
	.align		4
        /*0024*/ 	.word	0xfffffffc


//--------------------- .nv.constant4             --------------------------
	.section	.nv.constant4,"a",@progbits
	.align	8
	.align		8
.nv.constant4:
        /*0000*/ 	.dword	vprintf
	.align		8
        /*0008*/ 	.dword	$str


//--------------------- .text._Z10cuda_hellov     --------------------------
	.section	.text._Z10cuda_hellov,"ax",@progbits
	.align	128
        .global         _Z10cuda_hellov
        .type           _Z10cuda_hellov,@function
        .size           _Z10cuda_hellov,(.L_x_2 - _Z10cuda_hellov)
        .other          _Z10cuda_hellov,@"STO_CUDA_ENTRY STV_DEFAULT"
_Z10cuda_hellov:
.text._Z10cuda_hellov:
[----:B------:R-:W0:Y:S01]  /*0000*/  LDC R1, c[0x0][0x37c] ;  /* 0x0000df00ff017b82 */ /* 0x000e220000000800 */
[----:B------:R-:W-:Y:S01]  /*0010*/  MOV R0, 0x0 ;  /* 0x0000000000007802 */ /* 0x000fe20000000f00 */
[----:B------:R-:W1:Y:S01]  /*0020*/  LDCU.64 UR4, c[0x4][0x8] ;  /* 0x01000100ff0477ac */ /* 0x000e620008000a00 */
[----:B------:R-:W-:-:S05]  /*0030*/  CS2R R6, SRZ ;  /* 0x0000000000067805 */ /* 0x000fca000001ff00 */
[----:B------:R2:W3:Y:S01]  /*0040*/  LDC.64 R2, c[0x4][R0] ;  /* 0x0100000000027b82 */ /* 0x0004e20000000a00 */
[----:B-1----:R-:W-:Y:S02]  /*0050*/  IMAD.U32 R4, RZ, RZ, UR4 ;  /* 0x00000004ff047e24 */ /* 0x002fe4000f8e00ff */
[----:B--2---:R-:W-:-:S07]  /*0060*/  IMAD.U32 R5, RZ, RZ, UR5 ;  /* 0x00000005ff057e24 */ /* 0x004fce000f8e00ff */
[----:B------:R-:W-:-:S07]  /*0070*/  LEPC R20, `(.L_x_0) ;  /* 0x000000001014794e */ /* 0x000fce0000000000 */
[----:B0--3--:R-:W-:Y:S05]  /*0080*/  CALL.ABS.NOINC R2 ;  /* 0x0000000002007343 */ /* 0x009fea0003c00000 */
.L_x_0:
[----:B------:R-:W-:Y:S05]  /*0090*/  EXIT ;  /* 0x000000000000794d */ /* 0x000fea0003800000 */
.L_x_1:
[----:B------:R-:W-:-:S00]  /*00a0*/  BRA `(.L_x_1) ;  /* 0xfffffffc00fc7947 */ /* 0x000fc0000383ffff */
[----:B------:R-:W-:-:S00]  /*00b0*/  NOP ;  /* 0x0000000000007918 */ /* 0x000fc00000000000 */
        /* <DEDUP_REMOVED lines=12> */
.L_x_2:


//--------------------- .nv.global.init           --------------------------
	.section	.nv.global.init,"aw",@progbits
.nv.global.init:
	.type		$str,@object
	.size		$str,(.L_0 - $str)
$str:
        /*0000*/ 	.byte	0x68, 0x65, 0x6c, 0x6c, 0x6f, 0x20, 0x77, 0x6f, 0x72, 0x6c, 0x64, 0x20, 0x66, 0x72, 0x6f, 0x6d
        /*0010*/ 	.byte	0x20, 0x67, 0x70, 0x75, 0x21, 0x0a, 0x00
.L_0:


//--------------------- .nv.shared.reserved.0     --------------------------
	.section	.nv.shared.reserved.0,"aw",@nobits
	.weak		__nv_reservedSMEM_offset_0_alias
	.size		__nv_reservedSMEM_offset_0_alias, 0, 64
	.other		__nv_reservedSMEM_offset_0_alias,@"STO_CUDA_RESERVED_SHARED STV_DEFAULT"
__nv_reservedSMEM_offset_0_alias:
	.zero		0
	.zero		64


//--------------------- .nv.constant0._Z10cuda_hellov --------------------------
	.section	.nv.constant0._Z10cuda_hellov,"a",@progbits
	.sectionflags	@""
	.align	4
.nv.constant0._Z10cuda_hellov:
	.zero		896


//--------------------- SYMBOLS --------------------------

	.type		.nv.reservedSmem.offset0,@object
	.size		.nv.reservedSmem.offset0,0x4
	.type		vprintf,@function
